//
// Generated by NVIDIA NVVM Compiler
//
// Compiler Build ID: CL-36424714
// Cuda compilation tools, release 13.0, V13.0.88
// Based on NVVM 20.0.0
//

.version 9.0
.target sm_100
.address_size 64

	// .globl	_Z10helloWorldv
.extern .func  (.param .b32 func_retval0) vprintf
(
	.param .b64 vprintf_param_0,
	.param .b64 vprintf_param_1
)
;
.global .align 1 .b8 $str[29] = {72, 101, 108, 108, 111, 32, 119, 111, 114, 108, 100, 33, 32, 102, 114, 111, 109, 32, 116, 104, 114, 101, 97, 100, 32, 37, 100, 10};

.visible .entry _Z10helloWorldv()
{
	.local .align 8 .b8 	__local_depot0[8];
	.reg .b64 	%SP;
	.reg .b64 	%SPL;
	.reg .b32 	%r<4>;
	.reg .b64 	%rd<5>;

	mov.u64 	%SPL, __local_depot0;
	cvta.local.u64 	%SP, %SPL;
	add.u64 	%rd1, %SP, 0;
	add.u64 	%rd2, %SPL, 0;
	mov.u32 	%r1, %tid.x;
	st.local.u32 	[%rd2], %r1;
	mov.u64 	%rd3, $str;
	cvta.global.u64 	%rd4, %rd3;
	{ // callseq 0, 0
	.param .b64 param0;
	st.param.b64 	[param0], %rd4;
	.param .b64 param1;
	st.param.b64 	[param1], %rd1;
	.param .b32 retval0;
	call.uni (retval0), 
	vprintf, 
	(
	param0, 
	param1
	);
	ld.param.b32 	%r2, [retval0];
	} // callseq 0
	ret;

}


// ===== COMPILED SASS (sm_100) =====

	.target	sm_100

	.elftype	@"ET_EXEC"


//--------------------- .note.nv.tkinfo           --------------------------
	.section	.note.nv.tkinfo,"",@"SHT_NOTE"
	.sectionflags	@"SHF_NOTE_NV_TKINFO"
	.tkinfo
        /*0018*/ 	.word	0x00000002
        /*0030*/ 	.string	""
        /*0030*/ 	.string	"ptxas"
        /*0030*/ 	.string	"Cuda compilation tools, release 13.0, V13.0.88"
        /*0030*/ 	.string	"Build cuda_13.0.r13.0/compiler.36424714_0"
        /*0030*/ 	.string	"-arch sm_100 -m 64 "



//--------------------- .note.nv.cuinfo           --------------------------
	.section	.note.nv.cuinfo,"",@"SHT_NOTE"
	.sectionflags	@"SHF_NOTE_NV_CUINFO"
        /*0018*/ 	.short	0x0002
        /*001a*/ 	.short	0x0064
        /*001c*/ 	.short	0x0082
	.zero		2


//--------------------- .nv.info                  --------------------------
	.section	.nv.info,"",@"SHT_CUDA_INFO"
	.align	4


	//----- nvinfo : EIATTR_REGCOUNT
	.align		4
        /*0000*/ 	.byte	0x04, 0x2f
        /*0002*/ 	.short	(.L_2 - .L_1)
	.align		4
.L_1:
        /*0004*/ 	.word	index@(_Z10helloWorldv)
        /*0008*/ 	.word	0x00000018


	//----- nvinfo : EIATTR_FRAME_SIZE
	.align		4
.L_2:
        /*000c*/ 	.byte	0x04, 0x11
        /*000e*/ 	.short	(.L_4 - .L_3)
	.align		4
.L_3:
        /*0010*/ 	.word	index@(_Z10helloWorldv)
        /*0014*/ 	.word	0x00000008


	//----- nvinfo : EIATTR_MIN_STACK_SIZE
	.align		4
.L_4:
        /*0018*/ 	.byte	0x04, 0x12
        /*001a*/ 	.short	(.L_6 - .L_5)
	.align		4
.L_5:
        /*001c*/ 	.word	index@(_Z10helloWorldv)
        /*0020*/ 	.word	0x00000008
.L_6:


//--------------------- .nv.compat                --------------------------
	.section	.nv.compat,"",@"SHT_CUDA_COMPAT_INFO"
	.align	4
        /*0000*/ 	.byte	0x02, 0x09, 0x00, 0x00, 0x02, 0x02, 0x01, 0x00, 0x02, 0x05, 0x05, 0x00, 0x03, 0x07, 0x01, 0x01
        /*0010*/ 	.byte	0x02, 0x03, 0x00, 0x00, 0x02, 0x06, 0x01, 0x00, 0x04, 0x0b, 0x08, 0x00, 0x09, 0x00, 0x00, 0x00
        /*0020*/ 	.byte	0x00, 0x00, 0x00, 0x00


//--------------------- .nv.info._Z10helloWorldv  --------------------------
	.section	.nv.info._Z10helloWorldv,"",@"SHT_CUDA_INFO"
	.sectionflags	@""
	.align	4


	//----- nvinfo : EIATTR_CUDA_API_VERSION
	.align		4
        /*0000*/ 	.byte	0x04, 0x37
        /*0002*/ 	.short	(.L_8 - .L_7)
.L_7:
        /*0004*/ 	.word	0x00000082


	//----- nvinfo : EIATTR_SPARSE_MMA_MASK
	.align		4
.L_8:
        /*0008*/ 	.byte	0x03, 0x50
        /*000a*/ 	.short	0x0000


	//----- nvinfo : EIATTR_MAXREG_COUNT
	.align		4
        /*000c*/ 	.byte	0x03, 0x1b
        /*000e*/ 	.short	0x00ff


	//----- nvinfo : EIATTR_EXTERNS
	.align		4
        /*0010*/ 	.byte	0x04, 0x0f
        /*0012*/ 	.short	(.L_10 - .L_9)


	//   ....[0]....
	.align		4
.L_9:
        /*0014*/ 	.word	index@(vprintf)


	//----- nvinfo : EIATTR_MERCURY_ISA_VERSION
	.align		4
.L_10:
        /*0018*/ 	.byte	0x03, 0x5f
        /*001a*/ 	.short	0x0101


	//----- nvinfo : EIATTR_VRC_CTA_INIT_COUNT
	.align		4
        /*001c*/ 	.byte	0x02, 0x4a
	.zero		1
	.zero		1


	//----- nvinfo : EIATTR_SYSCALL_OFFSETS
	.align		4
        /*0020*/ 	.byte	0x04, 0x46
        /*0022*/ 	.short	(.L_12 - .L_11)


	//   ....[0]....
.L_11:
        /*0024*/ 	.word	0x000000e0


	//----- nvinfo : EIATTR_EXIT_INSTR_OFFSETS
	.align		4
.L_12:
        /*0028*/ 	.byte	0x04, 0x1c
        /*002a*/ 	.short	(.L_14 - .L_13)


	//   ....[0]....
.L_13:
        /*002c*/ 	.word	0x000000f0


	//----- nvinfo : EIATTR_SW_WAR
	.align		4
.L_14:
        /*0030*/ 	.byte	0x04, 0x36
        /*0032*/ 	.short	(.L_16 - .L_15)
.L_15:
        /*0034*/ 	.word	0x00000008
.L_16:


//--------------------- .nv.callgraph             --------------------------
	.section	.nv.callgraph,"",@"SHT_CUDA_CALLGRAPH"
	.align	4
	.sectionentsize	8
	.align		4
        /*0000*/ 	.word	0x00000000
	.align		4
        /*0004*/ 	.word	0xffffffff
	.align		4
        /*0008*/ 	.word	index@(_Z10helloWorldv)
	.align		4
        /*000c*/ 	.word	index@(vprintf)
	.align		4
        /*0010*/ 	.word	0x00000000
	.align		4
        /*0014*/ 	.word	0xfffffffe
	.align		4
        /*0018*/ 	.word	0x00000000
	.align		4
        /*001c*/ 	.word	0xfffffffd
	.align		4
        /*0020*/ 	.word	0x00000000
	.align		4
        /*0024*/ 	.word	0xfffffffc


//--------------------- .nv.constant4             --------------------------
	.section	.nv.constant4,"a",@progbits
	.align	8
	.align		8
.nv.constant4:
        /*0000*/ 	.dword	vprintf
	.align		8
        /*0008*/ 	.dword	$str


//--------------------- .text._Z10helloWorldv     --------------------------
	.section	.text._Z10helloWorldv,"ax",@progbits
	.align	128
        .global         _Z10helloWorldv
        .type           _Z10helloWorldv,@function
        .size           _Z10helloWorldv,(.L_x_2 - _Z10helloWorldv)
        .other          _Z10helloWorldv,@"STO_CUDA_ENTRY STV_DEFAULT"
_Z10helloWorldv:
.text._Z10helloWorldv:
[----:B------:R-:W0:Y:S01]  /*0000*/  LDC R1, c[0x0][0x37c] ;  /* 0x0000df00ff017b82 */ /* 0x000e220000000800 */
[----:B------:R-:W1:Y:S01]  /*0010*/  S2R R8, SR_TID.X ;  /* 0x0000000000087919 */ /* 0x000e620000002100 */
[----:B0-----:R-:W-:Y:S01]  /*0020*/  VIADD R1, R1, 0xfffffff8 ;  /* 0xfffffff801017836 */ /* 0x001fe20000000000 */
[----:B------:R-:W-:Y:S01]  /*0030*/  MOV R0, 0x0 ;  /* 0x0000000000007802 */ /* 0x000fe20000000f00 */
[----:B------:R-:W0:Y:S04]  /*0040*/  LDCU UR4, c[0x0][0x2f8] ;  /* 0x00005f00ff0477ac */ /* 0x000e280008000800 */
[----:B------:R2:W3:Y:S01]  /*0050*/  LDC.64 R2, c[0x4][R0] ;  /* 0x0100000000027b82 */ /* 0x0004e20000000a00 */
[----:B------:R-:W4:Y:S01]  /*0060*/  LDCU.64 UR6, c[0x4][0x8] ;  /* 0x01000100ff0677ac */ /* 0x000f220008000a00 */
[----:B------:R-:W5:Y:S01]  /*0070*/  LDCU UR5, c[0x0][0x2fc] ;  /* 0x00005f80ff0577ac */ /* 0x000f620008000800 */
[----:B0-----:R-:W-:Y:S01]  /*0080*/  IADD3 R6, P0, PT, R1, UR4, RZ ;  /* 0x0000000401067c10 */ /* 0x001fe2000ff1e0ff */
[----:B----4-:R-:W-:Y:S01]  /*0090*/  IMAD.U32 R4, RZ, RZ, UR6 ;  /* 0x00000006ff047e24 */ /* 0x010fe2000f8e00ff */
[----:B------:R-:W-:-:S03]  /*00a0*/  MOV R5, UR7 ;  /* 0x0000000700057c02 */ /* 0x000fc60008000f00 */
[----:B-----5:R-:W-:Y:S01]  /*00b0*/  IMAD.X R7, RZ, RZ, UR5, P0 ;  /* 0x00000005ff077e24 */ /* 0x020fe200080e06ff */
[----:B-1----:R2:W-:Y:S07]  /*00c0*/  STL [R1], R8 ;  /* 0x0000000801007387 */ /* 0x0025ee0000100800 */
[----:B------:R-:W-:-:S07]  /*00d0*/  LEPC R20, `(.L_x_0) ;  /* 0x000000001014794e */ /* 0x000fce0000000000 */
[----:B--23--:R-:W-:Y:S05]  /*00e0*/  CALL.ABS.NOINC R2 ;  /* 0x0000000002007343 */ /* 0x00cfea0003c00000 */
.L_x_0:
[----:B------:R-:W-:Y:S05]  /*00f0*/  EXIT ;  /* 0x000000000000794d */ /* 0x000fea0003800000 */
.L_x_1:
[----:B------:R-:W-:-:S00]  /*0100*/  BRA `(.L_x_1) ;  /* 0xfffffffc00fc7947 */ /* 0x000fc0000383ffff */
[----:B------:R-:W-:-:S00]  /*0110*/  NOP ;  /* 0x0000000000007918 */ /* 0x000fc00000000000 */
        /* <DEDUP_REMOVED lines=14> */
.L_x_2:


//--------------------- .nv.global.init           --------------------------
	.section	.nv.global.init,"aw",@progbits
.nv.global.init:
	.type		$str,@object
	.size		$str,(.L_0 - $str)
$str:
        /*0000*/ 	.byte	0x48, 0x65, 0x6c, 0x6c, 0x6f, 0x20, 0x77, 0x6f, 0x72, 0x6c, 0x64, 0x21, 0x20, 0x66, 0x72, 0x6f
        /*0010*/ 	.byte	0x6d, 0x20, 0x74, 0x68, 0x72, 0x65, 0x61, 0x64, 0x20, 0x25, 0x64, 0x0a, 0x00
.L_0:


//--------------------- .nv.shared.reserved.0     --------------------------
	.section	.nv.shared.reserved.0,"aw",@nobits
	.weak		__nv_reservedSMEM_offset_0_alias
	.size		__nv_reservedSMEM_offset_0_alias, 0, 64
	.other		__nv_reservedSMEM_offset_0_alias,@"STO_CUDA_RESERVED_SHARED STV_DEFAULT"
__nv_reservedSMEM_offset_0_alias:
	.zero		0
	.zero		64


//--------------------- .nv.constant0._Z10helloWorldv --------------------------
	.section	.nv.constant0._Z10helloWorldv,"a",@progbits
	.sectionflags	@""
	.align	4
.nv.constant0._Z10helloWorldv:
	.zero		896


//--------------------- SYMBOLS --------------------------

	.type		.nv.reservedSmem.offset0,@object
	.size		.nv.reservedSmem.offset0,0x4
	.type		vprintf,@function
